//
// Generated by NVIDIA NVVM Compiler
//
// Compiler Build ID: CL-36424714
// Cuda compilation tools, release 13.0, V13.0.88
// Based on NVVM 20.0.0
//

.version 9.0
.target sm_100
.address_size 64

	// .globl	_Z11fast_parsdtPiii
// _ZZ11fast_parsdtPiiiE6coeffs has been demoted
// _ZZ11fast_parsdtPiiiE5verts has been demoted

.visible .entry _Z11fast_parsdtPiii(
	.param .u64 .ptr .align 1 _Z11fast_parsdtPiii_param_0,
	.param .u32 _Z11fast_parsdtPiii_param_1,
	.param .u32 _Z11fast_parsdtPiii_param_2
)
{
	.reg .pred 	%p<8>;
	.reg .b32 	%r<89>;
	.reg .b64 	%rd<5>;
	// demoted variable
	.shared .align 4 .b8 _ZZ11fast_parsdtPiiiE6coeffs[2048];
	// demoted variable
	.shared .align 4 .b8 _ZZ11fast_parsdtPiiiE5verts[2048];
	ld.param.u64 	%rd2, [_Z11fast_parsdtPiii_param_0];
	ld.param.u32 	%r85, [_Z11fast_parsdtPiii_param_1];
	cvta.to.global.u64 	%rd3, %rd2;
	mov.u32 	%r31, %ctaid.y;
	mov.u32 	%r32, %ntid.y;
	mov.u32 	%r33, %tid.y;
	mad.lo.s32 	%r34, %r31, %r32, %r33;
	mov.u32 	%r35, %ctaid.x;
	mov.u32 	%r36, %ntid.x;
	mov.u32 	%r37, %tid.x;
	mad.lo.s32 	%r1, %r35, %r36, %r37;
	mad.lo.s32 	%r38, %r85, %r34, %r1;
	mul.wide.s32 	%rd4, %r38, 4;
	add.s64 	%rd1, %rd3, %rd4;
	ld.global.u32 	%r88, [%rd1];
	shl.b32 	%r39, %r1, 2;
	mov.u32 	%r40, _ZZ11fast_parsdtPiiiE6coeffs;
	add.s32 	%r3, %r40, %r39;
	st.shared.u32 	[%r3], %r88;
	bar.sync 	0;
	xor.b32  	%r4, %r1, 1;
	xor.b32  	%r41, %r39, 4;
	add.s32 	%r42, %r40, %r41;
	ld.shared.u32 	%r5, [%r42];
	setp.le.s32 	%p1, %r88, %r5;
	mov.u32 	%r83, %r1;
	@%p1 bra 	$L__BB0_2;
	add.s32 	%r43, %r5, 1;
	st.shared.u32 	[%r3], %r43;
	mov.u32 	%r83, %r4;
$L__BB0_2:
	mov.u32 	%r45, _ZZ11fast_parsdtPiiiE5verts;
	add.s32 	%r46, %r45, %r39;
	st.shared.u32 	[%r46], %r83;
	bar.sync 	0;
	setp.lt.s32 	%p2, %r85, 1;
	@%p2 bra 	$L__BB0_13;
	and.b32  	%r86, %r1, -2;
	mov.b32 	%r84, 3;
$L__BB0_4:
	shl.b32 	%r48, %r86, 2;
	and.b32  	%r49, %r48, -16;
	add.s32 	%r51, %r45, %r49;
	ld.shared.u32 	%r12, [%r51];
	add.s32 	%r53, %r40, %r49;
	ld.shared.u32 	%r13, [%r53];
	ld.shared.u32 	%r14, [%r51+4];
	ld.shared.u32 	%r15, [%r53+4];
	ld.shared.u32 	%r16, [%r51+8];
	ld.shared.u32 	%r17, [%r53+8];
	ld.shared.u32 	%r18, [%r51+12];
	ld.shared.u32 	%r19, [%r53+12];
	sub.s32 	%r54, %r1, %r12;
	mad.lo.s32 	%r20, %r54, %r54, %r13;
	sub.s32 	%r55, %r1, %r14;
	mad.lo.s32 	%r21, %r55, %r55, %r15;
	min.s32 	%r56, %r20, %r21;
	sub.s32 	%r57, %r1, %r18;
	mad.lo.s32 	%r22, %r57, %r57, %r19;
	sub.s32 	%r58, %r1, %r16;
	mad.lo.s32 	%r23, %r58, %r58, %r17;
	min.s32 	%r59, %r22, %r23;
	min.s32 	%r60, %r56, %r59;
	min.s32 	%r88, %r88, %r60;
	shr.s32 	%r61, %r86, 1;
	and.b32  	%r86, %r61, -2;
	and.b32  	%r26, %r84, %r1;
	bar.sync 	0;
	setp.ne.s32 	%p3, %r26, 0;
	@%p3 bra 	$L__BB0_8;
	setp.ge.s32 	%p6, %r20, %r23;
	@%p6 bra 	$L__BB0_7;
	shl.b32 	%r77, %r86, 2;
	add.s32 	%r79, %r40, %r77;
	st.shared.u32 	[%r79], %r13;
	add.s32 	%r81, %r45, %r77;
	st.shared.u32 	[%r81], %r12;
	bra.uni 	$L__BB0_12;
$L__BB0_7:
	shl.b32 	%r72, %r86, 2;
	add.s32 	%r74, %r40, %r72;
	st.shared.u32 	[%r74], %r17;
	add.s32 	%r76, %r45, %r72;
	st.shared.u32 	[%r76], %r16;
	bra.uni 	$L__BB0_12;
$L__BB0_8:
	setp.ne.s32 	%p4, %r26, %r84;
	@%p4 bra 	$L__BB0_12;
	setp.ge.s32 	%p5, %r22, %r21;
	@%p5 bra 	$L__BB0_11;
	shl.b32 	%r67, %r86, 2;
	add.s32 	%r69, %r40, %r67;
	st.shared.u32 	[%r69+4], %r19;
	add.s32 	%r71, %r45, %r67;
	st.shared.u32 	[%r71+4], %r18;
	bra.uni 	$L__BB0_12;
$L__BB0_11:
	shl.b32 	%r62, %r86, 2;
	add.s32 	%r64, %r40, %r62;
	st.shared.u32 	[%r64+4], %r15;
	add.s32 	%r66, %r45, %r62;
	st.shared.u32 	[%r66+4], %r14;
$L__BB0_12:
	bar.sync 	0;
	shl.b32 	%r82, %r84, 1;
	or.b32  	%r84, %r82, 1;
	setp.gt.u32 	%p7, %r85, 1;
	shr.u32 	%r85, %r85, 1;
	@%p7 bra 	$L__BB0_4;
$L__BB0_13:
	st.global.u32 	[%rd1], %r88;
	ret;

}


// ===== COMPILED SASS (sm_100) =====

	.target	sm_100

	.elftype	@"ET_EXEC"


//--------------------- .note.nv.tkinfo           --------------------------
	.section	.note.nv.tkinfo,"",@"SHT_NOTE"
	.sectionflags	@"SHF_NOTE_NV_TKINFO"
	.tkinfo
        /*0018*/ 	.word	0x00000002
        /*0030*/ 	.string	""
        /*0030*/ 	.string	"ptxas"
        /*0030*/ 	.string	"Cuda compilation tools, release 13.0, V13.0.88"
        /*0030*/ 	.string	"Build cuda_13.0.r13.0/compiler.36424714_0"
        /*0030*/ 	.string	"-arch sm_100 -m 64 "



//--------------------- .note.nv.cuinfo           --------------------------
	.section	.note.nv.cuinfo,"",@"SHT_NOTE"
	.sectionflags	@"SHF_NOTE_NV_CUINFO"
        /*0018*/ 	.short	0x0002
        /*001a*/ 	.short	0x0064
        /*001c*/ 	.short	0x0082
	.zero		2


//--------------------- .nv.info                  --------------------------
	.section	.nv.info,"",@"SHT_CUDA_INFO"
	.align	4


	//----- nvinfo : EIATTR_REGCOUNT
	.align		4
        /*0000*/ 	.byte	0x04, 0x2f
        /*0002*/ 	.short	(.L_1 - .L_0)
	.align		4
.L_0:
        /*0004*/ 	.word	index@(_Z11fast_parsdtPiii)
        /*0008*/ 	.word	0x00000017


	//----- nvinfo : EIATTR_FRAME_SIZE
	.align		4
.L_1:
        /*000c*/ 	.byte	0x04, 0x11
        /*000e*/ 	.short	(.L_3 - .L_2)
	.align		4
.L_2:
        /*0010*/ 	.word	index@(_Z11fast_parsdtPiii)
        /*0014*/ 	.word	0x00000000


	//----- nvinfo : EIATTR_MIN_STACK_SIZE
	.align		4
.L_3:
        /*0018*/ 	.byte	0x04, 0x12
        /*001a*/ 	.short	(.L_5 - .L_4)
	.align		4
.L_4:
        /*001c*/ 	.word	index@(_Z11fast_parsdtPiii)
        /*0020*/ 	.word	0x00000000
.L_5:


//--------------------- .nv.compat                --------------------------
	.section	.nv.compat,"",@"SHT_CUDA_COMPAT_INFO"
	.align	4
        /*0000*/ 	.byte	0x02, 0x09, 0x00, 0x00, 0x02, 0x02, 0x01, 0x00, 0x02, 0x05, 0x05, 0x00, 0x03, 0x07, 0x01, 0x01
        /*0010*/ 	.byte	0x02, 0x03, 0x00, 0x00, 0x02, 0x06, 0x01, 0x00, 0x04, 0x0b, 0x08, 0x00, 0x09, 0x00, 0x00, 0x00
        /*0020*/ 	.byte	0x00, 0x00, 0x00, 0x00


//--------------------- .nv.info._Z11fast_parsdtPiii --------------------------
	.section	.nv.info._Z11fast_parsdtPiii,"",@"SHT_CUDA_INFO"
	.sectionflags	@""
	.align	4


	//----- nvinfo : EIATTR_CUDA_API_VERSION
	.align		4
        /*0000*/ 	.byte	0x04, 0x37
        /*0002*/ 	.short	(.L_7 - .L_6)
.L_6:
        /*0004*/ 	.word	0x00000082


	//----- nvinfo : EIATTR_KPARAM_INFO
	.align		4
.L_7:
        /*0008*/ 	.byte	0x04, 0x17
        /*000a*/ 	.short	(.L_9 - .L_8)
.L_8:
        /*000c*/ 	.word	0x00000000
        /*0010*/ 	.short	0x0002
        /*0012*/ 	.short	0x000c
        /*0014*/ 	.byte	0x00, 0xf0, 0x11, 0x00


	//----- nvinfo : EIATTR_KPARAM_INFO
	.align		4
.L_9:
        /*0018*/ 	.byte	0x04, 0x17
        /*001a*/ 	.short	(.L_11 - .L_10)
.L_10:
        /*001c*/ 	.word	0x00000000
        /*0020*/ 	.short	0x0001
        /*0022*/ 	.short	0x0008
        /*0024*/ 	.byte	0x00, 0xf0, 0x11, 0x00


	//----- nvinfo : EIATTR_KPARAM_INFO
	.align		4
.L_11:
        /*0028*/ 	.byte	0x04, 0x17
        /*002a*/ 	.short	(.L_13 - .L_12)
.L_12:
        /*002c*/ 	.word	0x00000000
        /*0030*/ 	.short	0x0000
        /*0032*/ 	.short	0x0000
        /*0034*/ 	.byte	0x00, 0xf5, 0x21, 0x00


	//----- nvinfo : EIATTR_SPARSE_MMA_MASK
	.align		4
.L_13:
        /*0038*/ 	.byte	0x03, 0x50
        /*003a*/ 	.short	0x0000


	//----- nvinfo : EIATTR_MAXREG_COUNT
	.align		4
        /*003c*/ 	.byte	0x03, 0x1b
        /*003e*/ 	.short	0x00ff


	//----- nvinfo : EIATTR_NUM_BARRIERS
	.align		4
        /*0040*/ 	.byte	0x02, 0x4c
        /*0042*/ 	.byte	0x01
	.zero		1


	//----- nvinfo : EIATTR_MERCURY_ISA_VERSION
	.align		4
        /*0044*/ 	.byte	0x03, 0x5f
        /*0046*/ 	.short	0x0101


	//----- nvinfo : EIATTR_VRC_CTA_INIT_COUNT
	.align		4
        /*0048*/ 	.byte	0x02, 0x4a
	.zero		1
	.zero		1


	//----- nvinfo : EIATTR_EXIT_INSTR_OFFSETS
	.align		4
        /*004c*/ 	.byte	0x04, 0x1c
        /*004e*/ 	.short	(.L_15 - .L_14)


	//   ....[0]....
.L_14:
        /*0050*/ 	.word	0x00000530


	//----- nvinfo : EIATTR_CRS_STACK_SIZE
	.align		4
.L_15:
        /*0054*/ 	.byte	0x04, 0x1e
        /*0056*/ 	.short	(.L_17 - .L_16)
.L_16:
        /*0058*/ 	.word	0x00000000


	//----- nvinfo : EIATTR_CBANK_PARAM_SIZE
	.align		4
.L_17:
        /*005c*/ 	.byte	0x03, 0x19
        /*005e*/ 	.short	0x0010


	//----- nvinfo : EIATTR_PARAM_CBANK
	.align		4
        /*0060*/ 	.byte	0x04, 0x0a
        /*0062*/ 	.short	(.L_19 - .L_18)
	.align		4
.L_18:
        /*0064*/ 	.word	index@(.nv.constant0._Z11fast_parsdtPiii)
        /*0068*/ 	.short	0x0380
        /*006a*/ 	.short	0x0010


	//----- nvinfo : EIATTR_SW_WAR
	.align		4
.L_19:
        /*006c*/ 	.byte	0x04, 0x36
        /*006e*/ 	.short	(.L_21 - .L_20)
.L_20:
        /*0070*/ 	.word	0x00000008
.L_21:


//--------------------- .nv.callgraph             --------------------------
	.section	.nv.callgraph,"",@"SHT_CUDA_CALLGRAPH"
	.align	4
	.sectionentsize	8
	.align		4
        /*0000*/ 	.word	0x00000000
	.align		4
        /*0004*/ 	.word	0xffffffff
	.align		4
        /*0008*/ 	.word	0x00000000
	.align		4
        /*000c*/ 	.word	0xfffffffe
	.align		4
        /*0010*/ 	.word	0x00000000
	.align		4
        /*0014*/ 	.word	0xfffffffd
	.align		4
        /*0018*/ 	.word	0x00000000
	.align		4
        /*001c*/ 	.word	0xfffffffc


//--------------------- .text._Z11fast_parsdtPiii --------------------------
	.section	.text._Z11fast_parsdtPiii,"ax",@progbits
	.align	128
        .global         _Z11fast_parsdtPiii
        .type           _Z11fast_parsdtPiii,@function
        .size           _Z11fast_parsdtPiii,(.L_x_6 - _Z11fast_parsdtPiii)
        .other          _Z11fast_parsdtPiii,@"STO_CUDA_ENTRY STV_DEFAULT"
_Z11fast_parsdtPiii:
.text._Z11fast_parsdtPiii:
[----:B------:R-:W-:Y:S01]  /*0000*/  LDC R1, c[0x0][0x37c] ;  /* 0x0000df00ff017b82 */ /* 0x000fe20000000800 */
[----:B------:R-:W0:Y:S07]  /*0010*/  S2R R0, SR_TID.Y ;  /* 0x0000000000007919 */ /* 0x000e2e0000002200 */
[----:B------:R-:W0:Y:S01]  /*0020*/  S2UR UR4, SR_CTAID.Y ;  /* 0x00000000000479c3 */ /* 0x000e220000002600 */
[----:B------:R-:W1:Y:S01]  /*0030*/  LDCU UR7, c[0x0][0x388] ;  /* 0x00007100ff0777ac */ /* 0x000e620008000800 */
[----:B------:R-:W2:Y:S01]  /*0040*/  S2R R7, SR_TID.X ;  /* 0x0000000000077919 */ /* 0x000ea20000002100 */
[----:B------:R-:W3:Y:S05]  /*0050*/  LDCU.64 UR8, c[0x0][0x358] ;  /* 0x00006b00ff0877ac */ /* 0x000eea0008000a00 */
[----:B------:R-:W0:Y:S08]  /*0060*/  LDC R5, c[0x0][0x364] ;  /* 0x0000d900ff057b82 */ /* 0x000e300000000800 */
[----:B------:R-:W2:Y:S08]  /*0070*/  S2UR UR5, SR_CTAID.X ;  /* 0x00000000000579c3 */ /* 0x000eb00000002500 */
[----:B------:R-:W2:Y:S08]  /*0080*/  LDC R4, c[0x0][0x360] ;  /* 0x0000d800ff047b82 */ /* 0x000eb00000000800 */
[----:B------:R-:W4:Y:S01]  /*0090*/  LDC.64 R2, c[0x0][0x380] ;  /* 0x0000e000ff027b82 */ /* 0x000f220000000a00 */
[----:B0-----:R-:W-:-:S02]  /*00a0*/  IMAD R5, R5, UR4, R0 ;  /* 0x0000000405057c24 */ /* 0x001fc4000f8e0200 */
[----:B--2---:R-:W-:-:S04]  /*00b0*/  IMAD R0, R4, UR5, R7 ;  /* 0x0000000504007c24 */ /* 0x004fc8000f8e0207 */
[----:B-1----:R-:W-:-:S04]  /*00c0*/  IMAD R5, R5, UR7, R0 ;  /* 0x0000000705057c24 */ /* 0x002fc8000f8e0200 */
[----:B----4-:R-:W-:-:S05]  /*00d0*/  IMAD.WIDE R2, R5, 0x4, R2 ;  /* 0x0000000405027825 */ /* 0x010fca00078e0202 */
[----:B---3--:R-:W2:Y:S01]  /*00e0*/  LDG.E R13, desc[UR8][R2.64] ;  /* 0x00000008020d7981 */ /* 0x008ea2000c1e1900 */
[----:B------:R-:W0:Y:S01]  /*00f0*/  S2UR UR5, SR_CgaCtaId ;  /* 0x00000000000579c3 */ /* 0x000e220000008800 */
[----:B------:R-:W-:Y:S01]  /*0100*/  UMOV UR4, 0x400 ;  /* 0x0000040000047882 */ /* 0x000fe20000000000 */
[C---:B------:R-:W-:Y:S01]  /*0110*/  IMAD.SHL.U32 R4, R0.reuse, 0x4, RZ ;  /* 0x0000000400047824 */ /* 0x040fe200078e00ff */
[----:B------:R-:W-:Y:S01]  /*0120*/  LOP3.LUT R5, R0, 0x1, RZ, 0x3c, !PT ;  /* 0x0000000100057812 */ /* 0x000fe200078e3cff */
[----:B------:R-:W-:Y:S01]  /*0130*/  IMAD.MOV.U32 R7, RZ, RZ, R0 ;  /* 0x000000ffff077224 */ /* 0x000fe200078e0000 */
[----:B------:R-:W-:Y:S02]  /*0140*/  UISETP.GE.AND UP0, UPT, UR7, 0x1, UPT ;  /* 0x000000010700788c */ /* 0x000fe4000bf06270 */
[----:B------:R-:W-:Y:S01]  /*0150*/  LOP3.LUT R6, R4, 0x4, RZ, 0x3c, !PT ;  /* 0x0000000404067812 */ /* 0x000fe200078e3cff */
[----:B0-----:R-:W-:Y:S02]  /*0160*/  ULEA UR6, UR5, UR4, 0x18 ;  /* 0x0000000405067291 */ /* 0x001fe4000f8ec0ff */
[----:B------:R-:W-:-:S04]  /*0170*/  UIADD3 UR4, UPT, UPT, UR4, 0x800, URZ ;  /* 0x0000080004047890 */ /* 0x000fc8000fffe0ff */
[----:B------:R-:W-:-:S03]  /*0180*/  ULEA UR4, UR5, UR4, 0x18 ;  /* 0x0000000405047291 */ /* 0x000fc6000f8ec0ff */
[----:B--2---:R-:W-:Y:S01]  /*0190*/  STS [R4+UR6], R13 ;  /* 0x0000000d04007988 */ /* 0x004fe20008000806 */
[----:B------:R-:W-:Y:S06]  /*01a0*/  BAR.SYNC.DEFER_BLOCKING 0x0 ;  /* 0x0000000000007b1d */ /* 0x000fec0000010000 */
[----:B------:R-:W0:Y:S02]  /*01b0*/  LDS R6, [R6+UR6] ;  /* 0x0000000606067984 */ /* 0x000e240008000800 */
[----:B0-----:R-:W-:-:S13]  /*01c0*/  ISETP.GT.AND P0, PT, R13, R6, PT ;  /* 0x000000060d00720c */ /* 0x001fda0003f04270 */
[----:B------:R-:W-:Y:S02]  /*01d0*/  @P0 VIADD R9, R6, 0x1 ;  /* 0x0000000106090836 */ /* 0x000fe40000000000 */
[----:B------:R-:W-:-:S03]  /*01e0*/  @P0 IMAD.MOV.U32 R7, RZ, RZ, R5 ;  /* 0x000000ffff070224 */ /* 0x000fc600078e0005 */
[----:B------:R0:W-:Y:S04]  /*01f0*/  @P0 STS [R4+UR6], R9 ;  /* 0x0000000904000988 */ /* 0x0001e80008000806 */
[----:B------:R0:W-:Y:S01]  /*0200*/  STS [R4+UR4], R7 ;  /* 0x0000000704007988 */ /* 0x0001e20008000804 */
[----:B------:R-:W-:Y:S06]  /*0210*/  BAR.SYNC.DEFER_BLOCKING 0x0 ;  /* 0x0000000000007b1d */ /* 0x000fec0000010000 */
[----:B------:R-:W-:Y:S05]  /*0220*/  BRA.U !UP0, `(.L_x_0) ;  /* 0x0000000108bc7547 */ /* 0x000fea000b800000 */
[----:B------:R-:W-:Y:S01]  /*0230*/  LOP3.LUT R12, R0, 0xfffffffe, RZ, 0xc0, !PT ;  /* 0xfffffffe000c7812 */ /* 0x000fe200078ec0ff */
[----:B------:R-:W1:Y:S01]  /*0240*/  LDCU UR5, c[0x0][0x388] ;  /* 0x00007100ff0577ac */ /* 0x000e620008000800 */
[----:B------:R-:W-:-:S05]  /*0250*/  UMOV UR7, 0x3 ;  /* 0x0000000300077882 */ /* 0x000fca0000000000 */
.L_x_4:
[----:B0-2---:R-:W-:Y:S01]  /*0260*/  IMAD.SHL.U32 R4, R12, 0x4, RZ ;  /* 0x000000040c047824 */ /* 0x005fe200078e00ff */
[----:B------:R-:W-:Y:S01]  /*0270*/  LOP3.LUT P0, R20, RZ, UR7, R0, 0x88, !PT ;  /* 0x00000007ff147c12 */ /* 0x000fe2000f808800 */
[----:B------:R-:W-:Y:S01]  /*0280*/  BSSY.RECONVERGENT B0, `(.L_x_1) ;  /* 0x0000024000007945 */ /* 0x000fe20003800200 */
[----:B------:R-:W-:Y:S02]  /*0290*/  SHF.R.S32.HI R12, RZ, 0x1, R12 ;  /* 0x00000001ff0c7819 */ /* 0x000fe4000001140c */
[----:B------:R-:W-:Y:S02]  /*02a0*/  LOP3.LUT R14, R4, 0xfffffff0, RZ, 0xc0, !PT ;  /* 0xfffffff0040e7812 */ /* 0x000fe400078ec0ff */
[----:B------:R-:W-:-:S03]  /*02b0*/  LOP3.LUT R12, R12, 0xfffffffe, RZ, 0xc0, !PT ;  /* 0xfffffffe0c0c7812 */ /* 0x000fc600078ec0ff */
[----:B------:R-:W0:Y:S04]  /*02c0*/  LDS.128 R4, [R14+UR4] ;  /* 0x000000040e047984 */ /* 0x000e280008000c00 */
[----:B------:R-:W2:Y:S01]  /*02d0*/  LDS.128 R8, [R14+UR6] ;  /* 0x000000060e087984 */ /* 0x000ea20008000c00 */
[C---:B0-----:R-:W-:Y:S02]  /*02e0*/  IMAD.IADD R18, R0.reuse, 0x1, -R7 ;  /* 0x0000000100127824 */ /* 0x041fe400078e0a07 */
[C---:B------:R-:W-:Y:S02]  /*02f0*/  IMAD.IADD R17, R0.reuse, 0x1, -R6 ;  /* 0x0000000100117824 */ /* 0x040fe400078e0a06 */
[C---:B------:R-:W-:Y:S02]  /*0300*/  IMAD.IADD R15, R0.reuse, 0x1, -R4 ;  /* 0x00000001000f7824 */ /* 0x040fe400078e0a04 */
[----:B------:R-:W-:-:S02]  /*0310*/  IMAD.IADD R16, R0, 0x1, -R5 ;  /* 0x0000000100107824 */ /* 0x000fc400078e0a05 */
[----:B--2---:R-:W-:Y:S02]  /*0320*/  IMAD R19, R18, R18, R11 ;  /* 0x0000001212137224 */ /* 0x004fe400078e020b */
[----:B------:R-:W-:Y:S02]  /*0330*/  IMAD R17, R17, R17, R10 ;  /* 0x0000001111117224 */ /* 0x000fe400078e020a */
[----:B------:R-:W-:Y:S02]  /*0340*/  IMAD R18, R15, R15, R8 ;  /* 0x0000000f0f127224 */ /* 0x000fe400078e0208 */
[----:B------:R-:W-:Y:S01]  /*0350*/  IMAD R16, R16, R16, R9 ;  /* 0x0000001010107224 */ /* 0x000fe200078e0209 */
[----:B------:R-:W-:-:S04]  /*0360*/  VIMNMX R15, PT, PT, R19, R17, PT ;  /* 0x00000011130f7248 */ /* 0x000fc80003fe0100 */
[----:B------:R-:W-:-:S04]  /*0370*/  VIMNMX3 R14, R18, R16, R15, PT ;  /* 0x00000010120e720f */ /* 0x000fc8000380010f */
[----:B------:R-:W-:Y:S01]  /*0380*/  VIMNMX R13, PT, PT, R14, R13, PT ;  /* 0x0000000d0e0d7248 */ /* 0x000fe20003fe0100 */
[----:B------:R-:W-:Y:S06]  /*0390*/  BAR.SYNC.DEFER_BLOCKING 0x0 ;  /* 0x0000000000007b1d */ /* 0x000fec0000010000 */
[----:B------:R-:W-:Y:S05]  /*03a0*/  @P0 BRA `(.L_x_2) ;  /* 0x0000000000200947 */ /* 0x000fea0003800000 */
[----:B------:R-:W-:Y:S02]  /*03b0*/  ISETP.GE.AND P0, PT, R18, R17, PT ;  /* 0x000000111200720c */ /* 0x000fe40003f06270 */
[C---:B------:R-:W-:Y:S02]  /*03c0*/  LEA R5, R12.reuse, UR6, 0x2 ;  /* 0x000000060c057c11 */ /* 0x040fe4000f8e10ff */
[----:B------:R-:W-:-:S09]  /*03d0*/  LEA R7, R12, UR4, 0x2 ;  /* 0x000000040c077c11 */ /* 0x000fd2000f8e10ff */
[----:B------:R0:W-:Y:S04]  /*03e0*/  @!P0 STS [R5], R8 ;  /* 0x0000000805008388 */ /* 0x0001e80000000800 */
[----:B------:R0:W-:Y:S04]  /*03f0*/  @!P0 STS [R7], R4 ;  /* 0x0000000407008388 */ /* 0x0001e80000000800 */
[----:B------:R0:W-:Y:S04]  /*0400*/  @P0 STS [R5], R10 ;  /* 0x0000000a05000388 */ /* 0x0001e80000000800 */
[----:B------:R0:W-:Y:S01]  /*0410*/  @P0 STS [R7], R6 ;  /* 0x0000000607000388 */ /* 0x0001e20000000800 */
[----:B------:R-:W-:Y:S05]  /*0420*/  BRA `(.L_x_3) ;  /* 0x0000000000247947 */ /* 0x000fea0003800000 */
.L_x_2:
[----:B------:R-:W-:-:S13]  /*0430*/  ISETP.NE.AND P0, PT, R20, UR7, PT ;  /* 0x0000000714007c0c */ /* 0x000fda000bf05270 */
[----:B------:R-:W-:Y:S05]  /*0440*/  @P0 BRA `(.L_x_3) ;  /* 0x00000000001c0947 */ /* 0x000fea0003800000 */
[----:B------:R-:W-:Y:S02]  /*0450*/  ISETP.GE.AND P0, PT, R19, R16, PT ;  /* 0x000000101300720c */ /* 0x000fe40003f06270 */
[C---:B------:R-:W-:Y:S02]  /*0460*/  LEA R4, R12.reuse, UR6, 0x2 ;  /* 0x000000060c047c11 */ /* 0x040fe4000f8e10ff */
[----:B------:R-:W-:-:S09]  /*0470*/  LEA R6, R12, UR4, 0x2 ;  /* 0x000000040c067c11 */ /* 0x000fd2000f8e10ff */
[----:B------:R2:W-:Y:S04]  /*0480*/  @!P0 STS [R4+0x4], R11 ;  /* 0x0000040b04008388 */ /* 0x0005e80000000800 */
[----:B------:R2:W-:Y:S04]  /*0490*/  @!P0 STS [R6+0x4], R7 ;  /* 0x0000040706008388 */ /* 0x0005e80000000800 */
[----:B------:R2:W-:Y:S04]  /*04a0*/  @P0 STS [R4+0x4], R9 ;  /* 0x0000040904000388 */ /* 0x0005e80000000800 */
[----:B------:R2:W-:Y:S02]  /*04b0*/  @P0 STS [R6+0x4], R5 ;  /* 0x0000040506000388 */ /* 0x0005e40000000800 */
.L_x_3:
[----:B-1----:R-:W-:Y:S05]  /*04c0*/  BSYNC.RECONVERGENT B0 ;  /* 0x0000000000007941 */ /* 0x002fea0003800200 */
.L_x_1:
[----:B------:R-:W-:Y:S01]  /*04d0*/  BAR.SYNC.DEFER_BLOCKING 0x0 ;  /* 0x0000000000007b1d */ /* 0x000fe20000010000 */
[----:B------:R-:W-:Y:S02]  /*04e0*/  UISETP.GT.U32.AND UP0, UPT, UR5, 0x1, UPT ;  /* 0x000000010500788c */ /* 0x000fe4000bf04070 */
[----:B------:R-:W-:Y:S02]  /*04f0*/  ULEA UR7, UR7, 0x1, 0x1 ;  /* 0x0000000107077891 */ /* 0x000fe4000f8e08ff */
[----:B------:R-:W-:-:S05]  /*0500*/  USHF.R.U32.HI UR5, URZ, 0x1, UR5 ;  /* 0x00000001ff057899 */ /* 0x000fca0008011605 */
[----:B------:R-:W-:Y:S07]  /*0510*/  BRA.U UP0, `(.L_x_4) ;  /* 0xfffffffd00507547 */ /* 0x000fee000b83ffff */
.L_x_0:
[----:B------:R-:W-:Y:S01]  /*0520*/  STG.E desc[UR8][R2.64], R13 ;  /* 0x0000000d02007986 */ /* 0x000fe2000c101908 */
[----:B------:R-:W-:Y:S05]  /*0530*/  EXIT ;  /* 0x000000000000794d */ /* 0x000fea0003800000 */
.L_x_5:
[----:B------:R-:W-:-:S00]  /*0540*/  BRA `(.L_x_5) ;  /* 0xfffffffc00fc7947 */ /* 0x000fc0000383ffff */
[----:B------:R-:W-:-:S00]  /*0550*/  NOP ;  /* 0x0000000000007918 */ /* 0x000fc00000000000 */
        /* <DEDUP_REMOVED lines=10> */
.L_x_6:


//--------------------- .nv.shared._Z11fast_parsdtPiii --------------------------
	.section	.nv.shared._Z11fast_parsdtPiii,"aw",@nobits
	.sectionflags	@""
	.align	4
.nv.shared._Z11fast_parsdtPiii:
	.zero		5120


//--------------------- .nv.shared.reserved.0     --------------------------
	.section	.nv.shared.reserved.0,"aw",@nobits
	.weak		__nv_reservedSMEM_offset_0_alias
	.size		__nv_reservedSMEM_offset_0_alias, 0, 64
	.other		__nv_reservedSMEM_offset_0_alias,@"STO_CUDA_RESERVED_SHARED STV_DEFAULT"
__nv_reservedSMEM_offset_0_alias:
	.zero		0
	.zero		64


//--------------------- .nv.constant0._Z11fast_parsdtPiii --------------------------
	.section	.nv.constant0._Z11fast_parsdtPiii,"a",@progbits
	.sectionflags	@""
	.align	4
.nv.constant0._Z11fast_parsdtPiii:
	.zero		912


//--------------------- SYMBOLS --------------------------

	.type		.nv.reservedSmem.offset0,@object
	.size		.nv.reservedSmem.offset0,0x4
	.type		.nv.reservedSmem.cap,@object
	.size		.nv.reservedSmem.cap,0x4
